//
// Generated by NVIDIA NVVM Compiler
//
// Compiler Build ID: CL-36424714
// Cuda compilation tools, release 13.0, V13.0.88
// Based on NVVM 20.0.0
//

.version 9.0
.target sm_100
.address_size 64

	// .globl	_Z36pairwise_hamming_distance_add_kernelPKfS0_Pfii

.visible .entry _Z36pairwise_hamming_distance_add_kernelPKfS0_Pfii(
	.param .u64 .ptr .align 1 _Z36pairwise_hamming_distance_add_kernelPKfS0_Pfii_param_0,
	.param .u64 .ptr .align 1 _Z36pairwise_hamming_distance_add_kernelPKfS0_Pfii_param_1,
	.param .u64 .ptr .align 1 _Z36pairwise_hamming_distance_add_kernelPKfS0_Pfii_param_2,
	.param .u32 _Z36pairwise_hamming_distance_add_kernelPKfS0_Pfii_param_3,
	.param .u32 _Z36pairwise_hamming_distance_add_kernelPKfS0_Pfii_param_4
)
{
	.reg .pred 	%p<4>;
	.reg .b32 	%r<37>;
	.reg .b32 	%f<5>;
	.reg .b64 	%rd<12>;

	ld.param.u64 	%rd1, [_Z36pairwise_hamming_distance_add_kernelPKfS0_Pfii_param_0];
	ld.param.u64 	%rd2, [_Z36pairwise_hamming_distance_add_kernelPKfS0_Pfii_param_1];
	ld.param.u64 	%rd3, [_Z36pairwise_hamming_distance_add_kernelPKfS0_Pfii_param_2];
	ld.param.u32 	%r4, [_Z36pairwise_hamming_distance_add_kernelPKfS0_Pfii_param_3];
	ld.param.u32 	%r3, [_Z36pairwise_hamming_distance_add_kernelPKfS0_Pfii_param_4];
	mov.u32 	%r5, %ctaid.y;
	mov.u32 	%r6, %ntid.y;
	mov.u32 	%r7, %tid.y;
	mad.lo.s32 	%r1, %r5, %r6, %r7;
	mov.u32 	%r8, %ctaid.x;
	mov.u32 	%r9, %ntid.x;
	mov.u32 	%r10, %tid.x;
	mad.lo.s32 	%r2, %r8, %r9, %r10;
	setp.ge.s32 	%p1, %r1, %r4;
	setp.ge.s32 	%p2, %r2, %r3;
	or.pred  	%p3, %p1, %p2;
	@%p3 bra 	$L__BB0_2;
	cvta.to.global.u64 	%rd4, %rd1;
	cvta.to.global.u64 	%rd5, %rd3;
	cvta.to.global.u64 	%rd6, %rd2;
	mad.lo.s32 	%r11, %r3, %r1, %r2;
	mul.wide.s32 	%rd7, %r11, 4;
	add.s64 	%rd8, %rd4, %rd7;
	ld.global.f32 	%f1, [%rd8];
	cvt.rzi.s32.f32 	%r12, %f1;
	mul.wide.s32 	%rd9, %r2, 4;
	add.s64 	%rd10, %rd6, %rd9;
	ld.global.f32 	%f2, [%rd10];
	cvt.rzi.s32.f32 	%r13, %f2;
	xor.b32  	%r14, %r13, %r12;
	and.b32  	%r15, %r14, 1;
	shr.u32 	%r16, %r14, 1;
	and.b32  	%r17, %r16, 1;
	add.s32 	%r18, %r17, %r15;
	shr.u32 	%r19, %r14, 2;
	and.b32  	%r20, %r19, 1;
	add.s32 	%r21, %r20, %r18;
	shr.u32 	%r22, %r14, 3;
	and.b32  	%r23, %r22, 1;
	add.s32 	%r24, %r23, %r21;
	shr.u32 	%r25, %r14, 4;
	and.b32  	%r26, %r25, 1;
	add.s32 	%r27, %r26, %r24;
	shr.u32 	%r28, %r14, 5;
	and.b32  	%r29, %r28, 1;
	add.s32 	%r30, %r29, %r27;
	shr.u32 	%r31, %r14, 6;
	and.b32  	%r32, %r31, 1;
	add.s32 	%r33, %r32, %r30;
	shr.u32 	%r34, %r14, 7;
	and.b32  	%r35, %r34, 1;
	add.s32 	%r36, %r35, %r33;
	cvt.rn.f32.u32 	%f3, %r36;
	add.f32 	%f4, %f1, %f3;
	add.s64 	%rd11, %rd5, %rd7;
	st.global.f32 	[%rd11], %f4;
$L__BB0_2:
	ret;

}


// ===== COMPILED SASS (sm_100) =====

	.target	sm_100

	.elftype	@"ET_EXEC"


//--------------------- .note.nv.tkinfo           --------------------------
	.section	.note.nv.tkinfo,"",@"SHT_NOTE"
	.sectionflags	@"SHF_NOTE_NV_TKINFO"
	.tkinfo
        /*0018*/ 	.word	0x00000002
        /*0030*/ 	.string	""
        /*0030*/ 	.string	"ptxas"
        /*0030*/ 	.string	"Cuda compilation tools, release 13.0, V13.0.88"
        /*0030*/ 	.string	"Build cuda_13.0.r13.0/compiler.36424714_0"
        /*0030*/ 	.string	"-arch sm_100 -m 64 "



//--------------------- .note.nv.cuinfo           --------------------------
	.section	.note.nv.cuinfo,"",@"SHT_NOTE"
	.sectionflags	@"SHF_NOTE_NV_CUINFO"
        /*0018*/ 	.short	0x0002
        /*001a*/ 	.short	0x0064
        /*001c*/ 	.short	0x0082
	.zero		2


//--------------------- .nv.info                  --------------------------
	.section	.nv.info,"",@"SHT_CUDA_INFO"
	.align	4


	//----- nvinfo : EIATTR_REGCOUNT
	.align		4
        /*0000*/ 	.byte	0x04, 0x2f
        /*0002*/ 	.short	(.L_1 - .L_0)
	.align		4
.L_0:
        /*0004*/ 	.word	index@(_Z36pairwise_hamming_distance_add_kernelPKfS0_Pfii)
        /*0008*/ 	.word	0x0000000e


	//----- nvinfo : EIATTR_FRAME_SIZE
	.align		4
.L_1:
        /*000c*/ 	.byte	0x04, 0x11
        /*000e*/ 	.short	(.L_3 - .L_2)
	.align		4
.L_2:
        /*0010*/ 	.word	index@(_Z36pairwise_hamming_distance_add_kernelPKfS0_Pfii)
        /*0014*/ 	.word	0x00000000


	//----- nvinfo : EIATTR_MIN_STACK_SIZE
	.align		4
.L_3:
        /*0018*/ 	.byte	0x04, 0x12
        /*001a*/ 	.short	(.L_5 - .L_4)
	.align		4
.L_4:
        /*001c*/ 	.word	index@(_Z36pairwise_hamming_distance_add_kernelPKfS0_Pfii)
        /*0020*/ 	.word	0x00000000
.L_5:


//--------------------- .nv.compat                --------------------------
	.section	.nv.compat,"",@"SHT_CUDA_COMPAT_INFO"
	.align	4
        /*0000*/ 	.byte	0x02, 0x09, 0x00, 0x00, 0x02, 0x02, 0x01, 0x00, 0x02, 0x05, 0x05, 0x00, 0x03, 0x07, 0x01, 0x01
        /*0010*/ 	.byte	0x02, 0x03, 0x00, 0x00, 0x02, 0x06, 0x01, 0x00, 0x04, 0x0b, 0x08, 0x00, 0x09, 0x00, 0x00, 0x00
        /*0020*/ 	.byte	0x00, 0x00, 0x00, 0x00


//--------------------- .nv.info._Z36pairwise_hamming_distance_add_kernelPKfS0_Pfii --------------------------
	.section	.nv.info._Z36pairwise_hamming_distance_add_kernelPKfS0_Pfii,"",@"SHT_CUDA_INFO"
	.sectionflags	@""
	.align	4


	//----- nvinfo : EIATTR_CUDA_API_VERSION
	.align		4
        /*0000*/ 	.byte	0x04, 0x37
        /*0002*/ 	.short	(.L_7 - .L_6)
.L_6:
        /*0004*/ 	.word	0x00000082


	//----- nvinfo : EIATTR_KPARAM_INFO
	.align		4
.L_7:
        /*0008*/ 	.byte	0x04, 0x17
        /*000a*/ 	.short	(.L_9 - .L_8)
.L_8:
        /*000c*/ 	.word	0x00000000
        /*0010*/ 	.short	0x0004
        /*0012*/ 	.short	0x001c
        /*0014*/ 	.byte	0x00, 0xf0, 0x11, 0x00


	//----- nvinfo : EIATTR_KPARAM_INFO
	.align		4
.L_9:
        /*0018*/ 	.byte	0x04, 0x17
        /*001a*/ 	.short	(.L_11 - .L_10)
.L_10:
        /*001c*/ 	.word	0x00000000
        /*0020*/ 	.short	0x0003
        /*0022*/ 	.short	0x0018
        /*0024*/ 	.byte	0x00, 0xf0, 0x11, 0x00


	//----- nvinfo : EIATTR_KPARAM_INFO
	.align		4
.L_11:
        /*0028*/ 	.byte	0x04, 0x17
        /*002a*/ 	.short	(.L_13 - .L_12)
.L_12:
        /*002c*/ 	.word	0x00000000
        /*0030*/ 	.short	0x0002
        /*0032*/ 	.short	0x0010
        /*0034*/ 	.byte	0x00, 0xf5, 0x21, 0x00


	//----- nvinfo : EIATTR_KPARAM_INFO
	.align		4
.L_13:
        /*0038*/ 	.byte	0x04, 0x17
        /*003a*/ 	.short	(.L_15 - .L_14)
.L_14:
        /*003c*/ 	.word	0x00000000
        /*0040*/ 	.short	0x0001
        /*0042*/ 	.short	0x0008
        /*0044*/ 	.byte	0x00, 0xf5, 0x21, 0x00


	//----- nvinfo : EIATTR_KPARAM_INFO
	.align		4
.L_15:
        /*0048*/ 	.byte	0x04, 0x17
        /*004a*/ 	.short	(.L_17 - .L_16)
.L_16:
        /*004c*/ 	.word	0x00000000
        /*0050*/ 	.short	0x0000
        /*0052*/ 	.short	0x0000
        /*0054*/ 	.byte	0x00, 0xf5, 0x21, 0x00


	//----- nvinfo : EIATTR_SPARSE_MMA_MASK
	.align		4
.L_17:
        /*0058*/ 	.byte	0x03, 0x50
        /*005a*/ 	.short	0x0000


	//----- nvinfo : EIATTR_MAXREG_COUNT
	.align		4
        /*005c*/ 	.byte	0x03, 0x1b
        /*005e*/ 	.short	0x00ff


	//----- nvinfo : EIATTR_MERCURY_ISA_VERSION
	.align		4
        /*0060*/ 	.byte	0x03, 0x5f
        /*0062*/ 	.short	0x0101


	//----- nvinfo : EIATTR_VRC_CTA_INIT_COUNT
	.align		4
        /*0064*/ 	.byte	0x02, 0x4a
	.zero		1
	.zero		1


	//----- nvinfo : EIATTR_EXIT_INSTR_OFFSETS
	.align		4
        /*0068*/ 	.byte	0x04, 0x1c
        /*006a*/ 	.short	(.L_19 - .L_18)


	//   ....[0]....
.L_18:
        /*006c*/ 	.word	0x000000c0


	//   ....[1]....
        /*0070*/ 	.word	0x00000300


	//----- nvinfo : EIATTR_CBANK_PARAM_SIZE
	.align		4
.L_19:
        /*0074*/ 	.byte	0x03, 0x19
        /*0076*/ 	.short	0x0020


	//----- nvinfo : EIATTR_PARAM_CBANK
	.align		4
        /*0078*/ 	.byte	0x04, 0x0a
        /*007a*/ 	.short	(.L_21 - .L_20)
	.align		4
.L_20:
        /*007c*/ 	.word	index@(.nv.constant0._Z36pairwise_hamming_distance_add_kernelPKfS0_Pfii)
        /*0080*/ 	.short	0x0380
        /*0082*/ 	.short	0x0020


	//----- nvinfo : EIATTR_SW_WAR
	.align		4
.L_21:
        /*0084*/ 	.byte	0x04, 0x36
        /*0086*/ 	.short	(.L_23 - .L_22)
.L_22:
        /*0088*/ 	.word	0x00000008
.L_23:


//--------------------- .nv.callgraph             --------------------------
	.section	.nv.callgraph,"",@"SHT_CUDA_CALLGRAPH"
	.align	4
	.sectionentsize	8
	.align		4
        /*0000*/ 	.word	0x00000000
	.align		4
        /*0004*/ 	.word	0xffffffff
	.align		4
        /*0008*/ 	.word	0x00000000
	.align		4
        /*000c*/ 	.word	0xfffffffe
	.align		4
        /*0010*/ 	.word	0x00000000
	.align		4
        /*0014*/ 	.word	0xfffffffd
	.align		4
        /*0018*/ 	.word	0x00000000
	.align		4
        /*001c*/ 	.word	0xfffffffc


//--------------------- .text._Z36pairwise_hamming_distance_add_kernelPKfS0_Pfii --------------------------
	.section	.text._Z36pairwise_hamming_distance_add_kernelPKfS0_Pfii,"ax",@progbits
	.align	128
        .global         _Z36pairwise_hamming_distance_add_kernelPKfS0_Pfii
        .type           _Z36pairwise_hamming_distance_add_kernelPKfS0_Pfii,@function
        .size           _Z36pairwise_hamming_distance_add_kernelPKfS0_Pfii,(.L_x_1 - _Z36pairwise_hamming_distance_add_kernelPKfS0_Pfii)
        .other          _Z36pairwise_hamming_distance_add_kernelPKfS0_Pfii,@"STO_CUDA_ENTRY STV_DEFAULT"
_Z36pairwise_hamming_distance_add_kernelPKfS0_Pfii:
.text._Z36pairwise_hamming_distance_add_kernelPKfS0_Pfii:
[----:B------:R-:W-:Y:S01]  /*0000*/  LDC R1, c[0x0][0x37c] ;  /* 0x0000df00ff017b82 */ /* 0x000fe20000000800 */
[----:B------:R-:W0:Y:S07]  /*0010*/  S2R R2, SR_TID.X ;  /* 0x0000000000027919 */ /* 0x000e2e0000002100 */
[----:B------:R-:W1:Y:S01]  /*0020*/  LDC R0, c[0x0][0x364] ;  /* 0x0000d900ff007b82 */ /* 0x000e620000000800 */
[----:B------:R-:W2:Y:S01]  /*0030*/  LDCU.64 UR6, c[0x0][0x398] ;  /* 0x00007300ff0677ac */ /* 0x000ea20008000a00 */
[----:B------:R-:W1:Y:S06]  /*0040*/  S2R R3, SR_TID.Y ;  /* 0x0000000000037919 */ /* 0x000e6c0000002200 */
[----:B------:R-:W0:Y:S08]  /*0050*/  S2UR UR5, SR_CTAID.X ;  /* 0x00000000000579c3 */ /* 0x000e300000002500 */
[----:B------:R-:W0:Y:S08]  /*0060*/  LDC R7, c[0x0][0x360] ;  /* 0x0000d800ff077b82 */ /* 0x000e300000000800 */
[----:B------:R-:W1:Y:S01]  /*0070*/  S2UR UR4, SR_CTAID.Y ;  /* 0x00000000000479c3 */ /* 0x000e620000002600 */
[----:B0-----:R-:W-:-:S05]  /*0080*/  IMAD R7, R7, UR5, R2 ;  /* 0x0000000507077c24 */ /* 0x001fca000f8e0202 */
[----:B--2---:R-:W-:Y:S01]  /*0090*/  ISETP.GE.AND P0, PT, R7, UR7, PT ;  /* 0x0000000707007c0c */ /* 0x004fe2000bf06270 */
[----:B-1----:R-:W-:-:S05]  /*00a0*/  IMAD R0, R0, UR4, R3 ;  /* 0x0000000400007c24 */ /* 0x002fca000f8e0203 */
[----:B------:R-:W-:-:S13]  /*00b0*/  ISETP.GE.OR P0, PT, R0, UR6, P0 ;  /* 0x0000000600007c0c */ /* 0x000fda0008706670 */
[----:B------:R-:W-:Y:S05]  /*00c0*/  @P0 EXIT ;  /* 0x000000000000094d */ /* 0x000fea0003800000 */
[----:B------:R-:W0:Y:S01]  /*00d0*/  LDC.64 R2, c[0x0][0x388] ;  /* 0x0000e200ff027b82 */ /* 0x000e220000000a00 */
[----:B------:R-:W1:Y:S01]  /*00e0*/  LDCU.64 UR4, c[0x0][0x358] ;  /* 0x00006b00ff0477ac */ /* 0x000e620008000a00 */
[----:B------:R-:W-:-:S06]  /*00f0*/  IMAD R0, R0, UR7, R7 ;  /* 0x0000000700007c24 */ /* 0x000fcc000f8e0207 */
[----:B------:R-:W2:Y:S01]  /*0100*/  LDC.64 R4, c[0x0][0x380] ;  /* 0x0000e000ff047b82 */ /* 0x000ea20000000a00 */
[----:B0-----:R-:W-:-:S06]  /*0110*/  IMAD.WIDE R2, R7, 0x4, R2 ;  /* 0x0000000407027825 */ /* 0x001fcc00078e0202 */
[----:B-1----:R-:W3:Y:S01]  /*0120*/  LDG.E R2, desc[UR4][R2.64] ;  /* 0x0000000402027981 */ /* 0x002ee2000c1e1900 */
[----:B--2---:R-:W-:-:S06]  /*0130*/  IMAD.WIDE R4, R0, 0x4, R4 ;  /* 0x0000000400047825 */ /* 0x004fcc00078e0204 */
[----:B------:R-:W2:Y:S01]  /*0140*/  LDG.E R4, desc[UR4][R4.64] ;  /* 0x0000000404047981 */ /* 0x000ea2000c1e1900 */
[----:B---3--:R0:W-:Y:S08]  /*0150*/  F2I.TRUNC.NTZ R7, R2 ;  /* 0x0000000200077305 */ /* 0x0081f0000020f100 */
[----:B--2---:R-:W1:Y:S01]  /*0160*/  F2I.TRUNC.NTZ R6, R4 ;  /* 0x0000000400067305 */ /* 0x004e62000020f100 */
[----:B0-----:R-:W0:Y:S01]  /*0170*/  LDC.64 R2, c[0x0][0x390] ;  /* 0x0000e400ff027b82 */ /* 0x001e220000000a00 */
[----:B-1----:R-:W-:-:S04]  /*0180*/  LOP3.LUT R6, R7, R6, RZ, 0x3c, !PT ;  /* 0x0000000607067212 */ /* 0x002fc800078e3cff */
[--C-:B------:R-:W-:Y:S02]  /*0190*/  SHF.R.U32.HI R8, RZ, 0x1, R6.reuse ;  /* 0x00000001ff087819 */ /* 0x100fe40000011606 */
[--C-:B------:R-:W-:Y:S02]  /*01a0*/  SHF.R.U32.HI R9, RZ, 0x2, R6.reuse ;  /* 0x00000002ff097819 */ /* 0x100fe40000011606 */
[----:B------:R-:W-:Y:S02]  /*01b0*/  LOP3.LUT R7, R6, 0x1, RZ, 0xc0, !PT ;  /* 0x0000000106077812 */ /* 0x000fe400078ec0ff */
[----:B------:R-:W-:Y:S02]  /*01c0*/  LOP3.LUT R8, R8, 0x1, RZ, 0xc0, !PT ;  /* 0x0000000108087812 */ /* 0x000fe400078ec0ff */
[----:B------:R-:W-:Y:S02]  /*01d0*/  LOP3.LUT R9, R9, 0x1, RZ, 0xc0, !PT ;  /* 0x0000000109097812 */ /* 0x000fe400078ec0ff */
[----:B------:R-:W-:-:S02]  /*01e0*/  SHF.R.U32.HI R10, RZ, 0x3, R6 ;  /* 0x00000003ff0a7819 */ /* 0x000fc40000011606 */
[--C-:B------:R-:W-:Y:S02]  /*01f0*/  SHF.R.U32.HI R11, RZ, 0x4, R6.reuse ;  /* 0x00000004ff0b7819 */ /* 0x100fe40000011606 */
[----:B------:R-:W-:Y:S02]  /*0200*/  IADD3 R7, PT, PT, R9, R8, R7 ;  /* 0x0000000809077210 */ /* 0x000fe40007ffe007 */
[----:B------:R-:W-:Y:S02]  /*0210*/  LOP3.LUT R10, R10, 0x1, RZ, 0xc0, !PT ;  /* 0x000000010a0a7812 */ /* 0x000fe400078ec0ff */
[----:B------:R-:W-:Y:S02]  /*0220*/  LOP3.LUT R11, R11, 0x1, RZ, 0xc0, !PT ;  /* 0x000000010b0b7812 */ /* 0x000fe400078ec0ff */
[--C-:B------:R-:W-:Y:S02]  /*0230*/  SHF.R.U32.HI R5, RZ, 0x5, R6.reuse ;  /* 0x00000005ff057819 */ /* 0x100fe40000011606 */
[----:B------:R-:W-:-:S02]  /*0240*/  SHF.R.U32.HI R8, RZ, 0x6, R6 ;  /* 0x00000006ff087819 */ /* 0x000fc40000011606 */
[----:B------:R-:W-:Y:S02]  /*0250*/  SHF.R.U32.HI R9, RZ, 0x7, R6 ;  /* 0x00000007ff097819 */ /* 0x000fe40000011606 */
[----:B------:R-:W-:Y:S02]  /*0260*/  IADD3 R7, PT, PT, R11, R10, R7 ;  /* 0x0000000a0b077210 */ /* 0x000fe40007ffe007 */
[----:B------:R-:W-:Y:S02]  /*0270*/  LOP3.LUT R6, R5, 0x1, RZ, 0xc0, !PT ;  /* 0x0000000105067812 */ /* 0x000fe400078ec0ff */
[----:B------:R-:W-:Y:S02]  /*0280*/  LOP3.LUT R8, R8, 0x1, RZ, 0xc0, !PT ;  /* 0x0000000108087812 */ /* 0x000fe400078ec0ff */
[----:B------:R-:W-:Y:S02]  /*0290*/  LOP3.LUT R9, R9, 0x1, RZ, 0xc0, !PT ;  /* 0x0000000109097812 */ /* 0x000fe400078ec0ff */
[----:B------:R-:W-:-:S05]  /*02a0*/  IADD3 R6, PT, PT, R8, R6, R7 ;  /* 0x0000000608067210 */ /* 0x000fca0007ffe007 */
[----:B------:R-:W-:-:S05]  /*02b0*/  IMAD.IADD R6, R6, 0x1, R9 ;  /* 0x0000000106067824 */ /* 0x000fca00078e0209 */
[----:B------:R-:W-:Y:S01]  /*02c0*/  I2FP.F32.U32 R5, R6 ;  /* 0x0000000600057245 */ /* 0x000fe20000201000 */
[----:B0-----:R-:W-:-:S04]  /*02d0*/  IMAD.WIDE R2, R0, 0x4, R2 ;  /* 0x0000000400027825 */ /* 0x001fc800078e0202 */
[----:B------:R-:W-:-:S05]  /*02e0*/  FADD R5, R4, R5 ;  /* 0x0000000504057221 */ /* 0x000fca0000000000 */
[----:B------:R-:W-:Y:S01]  /*02f0*/  STG.E desc[UR4][R2.64], R5 ;  /* 0x0000000502007986 */ /* 0x000fe2000c101904 */
[----:B------:R-:W-:Y:S05]  /*0300*/  EXIT ;  /* 0x000000000000794d */ /* 0x000fea0003800000 */
.L_x_0:
[----:B------:R-:W-:-:S00]  /*0310*/  BRA `(.L_x_0) ;  /* 0xfffffffc00fc7947 */ /* 0x000fc0000383ffff */
[----:B------:R-:W-:-:S00]  /*0320*/  NOP ;  /* 0x0000000000007918 */ /* 0x000fc00000000000 */
        /* <DEDUP_REMOVED lines=13> */
.L_x_1:


//--------------------- .nv.shared.reserved.0     --------------------------
	.section	.nv.shared.reserved.0,"aw",@nobits
	.weak		__nv_reservedSMEM_offset_0_alias
	.size		__nv_reservedSMEM_offset_0_alias, 0, 64
	.other		__nv_reservedSMEM_offset_0_alias,@"STO_CUDA_RESERVED_SHARED STV_DEFAULT"
__nv_reservedSMEM_offset_0_alias:
	.zero		0
	.zero		64


//--------------------- .nv.constant0._Z36pairwise_hamming_distance_add_kernelPKfS0_Pfii --------------------------
	.section	.nv.constant0._Z36pairwise_hamming_distance_add_kernelPKfS0_Pfii,"a",@progbits
	.sectionflags	@""
	.align	4
.nv.constant0._Z36pairwise_hamming_distance_add_kernelPKfS0_Pfii:
	.zero		928


//--------------------- SYMBOLS --------------------------

	.type		.nv.reservedSmem.offset0,@object
	.size		.nv.reservedSmem.offset0,0x4
